//
// Generated by NVIDIA NVVM Compiler
//
// Compiler Build ID: CL-36424714
// Cuda compilation tools, release 13.0, V13.0.88
// Based on NVVM 20.0.0
//

.version 9.0
.target sm_100
.address_size 64

	// .globl	_Z16histogram_kernelPjS_jj
.extern .shared .align 16 .b8 histo_private[];

.visible .entry _Z16histogram_kernelPjS_jj(
	.param .u64 .ptr .align 1 _Z16histogram_kernelPjS_jj_param_0,
	.param .u64 .ptr .align 1 _Z16histogram_kernelPjS_jj_param_1,
	.param .u32 _Z16histogram_kernelPjS_jj_param_2,
	.param .u32 _Z16histogram_kernelPjS_jj_param_3
)
{
	.reg .pred 	%p<10>;
	.reg .b32 	%r<33>;
	.reg .b64 	%rd<9>;

	ld.param.u64 	%rd3, [_Z16histogram_kernelPjS_jj_param_0];
	ld.param.u64 	%rd4, [_Z16histogram_kernelPjS_jj_param_1];
	ld.param.u32 	%r13, [_Z16histogram_kernelPjS_jj_param_2];
	ld.param.u32 	%r14, [_Z16histogram_kernelPjS_jj_param_3];
	mov.u32 	%r32, %tid.x;
	mov.u32 	%r15, %ctaid.x;
	mov.u32 	%r2, %ntid.x;
	mad.lo.s32 	%r31, %r15, %r2, %r32;
	setp.ge.u32 	%p1, %r32, %r14;
	@%p1 bra 	$L__BB0_3;
	mov.u32 	%r17, histo_private;
	mov.u32 	%r30, %r32;
$L__BB0_2:
	shl.b32 	%r16, %r30, 2;
	add.s32 	%r18, %r17, %r16;
	mov.b32 	%r19, 0;
	st.shared.u32 	[%r18], %r19;
	add.s32 	%r30, %r30, %r2;
	setp.lt.u32 	%p2, %r30, %r14;
	@%p2 bra 	$L__BB0_2;
$L__BB0_3:
	bar.sync 	0;
	setp.ge.u32 	%p3, %r31, %r13;
	@%p3 bra 	$L__BB0_8;
	add.s32 	%r6, %r14, -1;
	cvta.to.global.u64 	%rd1, %rd3;
	mov.u32 	%r20, %nctaid.x;
	mul.lo.s32 	%r7, %r2, %r20;
$L__BB0_5:
	mul.wide.u32 	%rd5, %r31, 4;
	add.s64 	%rd6, %rd1, %rd5;
	ld.global.u32 	%r9, [%rd6];
	setp.lt.s32 	%p4, %r9, 0;
	setp.gt.u32 	%p5, %r9, %r6;
	or.pred  	%p6, %p4, %p5;
	@%p6 bra 	$L__BB0_7;
	shl.b32 	%r21, %r9, 2;
	mov.u32 	%r22, histo_private;
	add.s32 	%r23, %r22, %r21;
	atom.shared.add.u32 	%r24, [%r23], 1;
$L__BB0_7:
	add.s32 	%r31, %r31, %r7;
	setp.lt.u32 	%p7, %r31, %r13;
	@%p7 bra 	$L__BB0_5;
$L__BB0_8:
	setp.ge.u32 	%p8, %r32, %r14;
	bar.sync 	0;
	@%p8 bra 	$L__BB0_11;
	cvta.to.global.u64 	%rd2, %rd4;
	mov.u32 	%r26, histo_private;
$L__BB0_10:
	mul.wide.u32 	%rd7, %r32, 4;
	add.s64 	%rd8, %rd2, %rd7;
	shl.b32 	%r25, %r32, 2;
	add.s32 	%r27, %r26, %r25;
	ld.shared.u32 	%r28, [%r27];
	atom.global.add.u32 	%r29, [%rd8], %r28;
	add.s32 	%r32, %r32, %r2;
	setp.lt.u32 	%p9, %r32, %r14;
	@%p9 bra 	$L__BB0_10;
$L__BB0_11:
	ret;

}


// ===== COMPILED SASS (sm_100) =====

	.target	sm_100

	.elftype	@"ET_EXEC"


//--------------------- .note.nv.tkinfo           --------------------------
	.section	.note.nv.tkinfo,"",@"SHT_NOTE"
	.sectionflags	@"SHF_NOTE_NV_TKINFO"
	.tkinfo
        /*0018*/ 	.word	0x00000002
        /*0030*/ 	.string	""
        /*0030*/ 	.string	"ptxas"
        /*0030*/ 	.string	"Cuda compilation tools, release 13.0, V13.0.88"
        /*0030*/ 	.string	"Build cuda_13.0.r13.0/compiler.36424714_0"
        /*0030*/ 	.string	"-arch sm_100 -m 64 "



//--------------------- .note.nv.cuinfo           --------------------------
	.section	.note.nv.cuinfo,"",@"SHT_NOTE"
	.sectionflags	@"SHF_NOTE_NV_CUINFO"
        /*0018*/ 	.short	0x0002
        /*001a*/ 	.short	0x0064
        /*001c*/ 	.short	0x0082
	.zero		2


//--------------------- .nv.info                  --------------------------
	.section	.nv.info,"",@"SHT_CUDA_INFO"
	.align	4


	//----- nvinfo : EIATTR_REGCOUNT
	.align		4
        /*0000*/ 	.byte	0x04, 0x2f
        /*0002*/ 	.short	(.L_1 - .L_0)
	.align		4
.L_0:
        /*0004*/ 	.word	index@(_Z16histogram_kernelPjS_jj)
        /*0008*/ 	.word	0x0000000c


	//----- nvinfo : EIATTR_FRAME_SIZE
	.align		4
.L_1:
        /*000c*/ 	.byte	0x04, 0x11
        /*000e*/ 	.short	(.L_3 - .L_2)
	.align		4
.L_2:
        /*0010*/ 	.word	index@(_Z16histogram_kernelPjS_jj)
        /*0014*/ 	.word	0x00000000


	//----- nvinfo : EIATTR_MIN_STACK_SIZE
	.align		4
.L_3:
        /*0018*/ 	.byte	0x04, 0x12
        /*001a*/ 	.short	(.L_5 - .L_4)
	.align		4
.L_4:
        /*001c*/ 	.word	index@(_Z16histogram_kernelPjS_jj)
        /*0020*/ 	.word	0x00000000
.L_5:


//--------------------- .nv.compat                --------------------------
	.section	.nv.compat,"",@"SHT_CUDA_COMPAT_INFO"
	.align	4
        /*0000*/ 	.byte	0x02, 0x09, 0x00, 0x00, 0x02, 0x02, 0x01, 0x00, 0x02, 0x05, 0x05, 0x00, 0x03, 0x07, 0x01, 0x01
        /*0010*/ 	.byte	0x02, 0x03, 0x00, 0x00, 0x02, 0x06, 0x01, 0x00, 0x04, 0x0b, 0x08, 0x00, 0x09, 0x00, 0x00, 0x00
        /*0020*/ 	.byte	0x00, 0x00, 0x00, 0x00


//--------------------- .nv.info._Z16histogram_kernelPjS_jj --------------------------
	.section	.nv.info._Z16histogram_kernelPjS_jj,"",@"SHT_CUDA_INFO"
	.sectionflags	@""
	.align	4


	//----- nvinfo : EIATTR_CUDA_API_VERSION
	.align		4
        /*0000*/ 	.byte	0x04, 0x37
        /*0002*/ 	.short	(.L_7 - .L_6)
.L_6:
        /*0004*/ 	.word	0x00000082


	//----- nvinfo : EIATTR_KPARAM_INFO
	.align		4
.L_7:
        /*0008*/ 	.byte	0x04, 0x17
        /*000a*/ 	.short	(.L_9 - .L_8)
.L_8:
        /*000c*/ 	.word	0x00000000
        /*0010*/ 	.short	0x0003
        /*0012*/ 	.short	0x0014
        /*0014*/ 	.byte	0x00, 0xf0, 0x11, 0x00


	//----- nvinfo : EIATTR_KPARAM_INFO
	.align		4
.L_9:
        /*0018*/ 	.byte	0x04, 0x17
        /*001a*/ 	.short	(.L_11 - .L_10)
.L_10:
        /*001c*/ 	.word	0x00000000
        /*0020*/ 	.short	0x0002
        /*0022*/ 	.short	0x0010
        /*0024*/ 	.byte	0x00, 0xf0, 0x11, 0x00


	//----- nvinfo : EIATTR_KPARAM_INFO
	.align		4
.L_11:
        /*0028*/ 	.byte	0x04, 0x17
        /*002a*/ 	.short	(.L_13 - .L_12)
.L_12:
        /*002c*/ 	.word	0x00000000
        /*0030*/ 	.short	0x0001
        /*0032*/ 	.short	0x0008
        /*0034*/ 	.byte	0x00, 0xf5, 0x21, 0x00


	//----- nvinfo : EIATTR_KPARAM_INFO
	.align		4
.L_13:
        /*0038*/ 	.byte	0x04, 0x17
        /*003a*/ 	.short	(.L_15 - .L_14)
.L_14:
        /*003c*/ 	.word	0x00000000
        /*0040*/ 	.short	0x0000
        /*0042*/ 	.short	0x0000
        /*0044*/ 	.byte	0x00, 0xf5, 0x21, 0x00


	//----- nvinfo : EIATTR_SPARSE_MMA_MASK
	.align		4
.L_15:
        /*0048*/ 	.byte	0x03, 0x50
        /*004a*/ 	.short	0x0000


	//----- nvinfo : EIATTR_MAXREG_COUNT
	.align		4
        /*004c*/ 	.byte	0x03, 0x1b
        /*004e*/ 	.short	0x00ff


	//----- nvinfo : EIATTR_NUM_BARRIERS
	.align		4
        /*0050*/ 	.byte	0x02, 0x4c
        /*0052*/ 	.byte	0x01
	.zero		1


	//----- nvinfo : EIATTR_MERCURY_ISA_VERSION
	.align		4
        /*0054*/ 	.byte	0x03, 0x5f
        /*0056*/ 	.short	0x0101


	//----- nvinfo : EIATTR_VRC_CTA_INIT_COUNT
	.align		4
        /*0058*/ 	.byte	0x02, 0x4a
	.zero		1
	.zero		1


	//----- nvinfo : EIATTR_EXIT_INSTR_OFFSETS
	.align		4
        /*005c*/ 	.byte	0x04, 0x1c
        /*005e*/ 	.short	(.L_17 - .L_16)


	//   ....[0]....
.L_16:
        /*0060*/ 	.word	0x00000310


	//   ....[1]....
        /*0064*/ 	.word	0x000003d0


	//----- nvinfo : EIATTR_CRS_STACK_SIZE
	.align		4
.L_17:
        /*0068*/ 	.byte	0x04, 0x1e
        /*006a*/ 	.short	(.L_19 - .L_18)
.L_18:
        /*006c*/ 	.word	0x00000000


	//----- nvinfo : EIATTR_CBANK_PARAM_SIZE
	.align		4
.L_19:
        /*0070*/ 	.byte	0x03, 0x19
        /*0072*/ 	.short	0x0018


	//----- nvinfo : EIATTR_PARAM_CBANK
	.align		4
        /*0074*/ 	.byte	0x04, 0x0a
        /*0076*/ 	.short	(.L_21 - .L_20)
	.align		4
.L_20:
        /*0078*/ 	.word	index@(.nv.constant0._Z16histogram_kernelPjS_jj)
        /*007c*/ 	.short	0x0380
        /*007e*/ 	.short	0x0018


	//----- nvinfo : EIATTR_SW_WAR
	.align		4
.L_21:
        /*0080*/ 	.byte	0x04, 0x36
        /*0082*/ 	.short	(.L_23 - .L_22)
.L_22:
        /*0084*/ 	.word	0x00000008
.L_23:


//--------------------- .nv.callgraph             --------------------------
	.section	.nv.callgraph,"",@"SHT_CUDA_CALLGRAPH"
	.align	4
	.sectionentsize	8
	.align		4
        /*0000*/ 	.word	0x00000000
	.align		4
        /*0004*/ 	.word	0xffffffff
	.align		4
        /*0008*/ 	.word	0x00000000
	.align		4
        /*000c*/ 	.word	0xfffffffe
	.align		4
        /*0010*/ 	.word	0x00000000
	.align		4
        /*0014*/ 	.word	0xfffffffd
	.align		4
        /*0018*/ 	.word	0x00000000
	.align		4
        /*001c*/ 	.word	0xfffffffc


//--------------------- .text._Z16histogram_kernelPjS_jj --------------------------
	.section	.text._Z16histogram_kernelPjS_jj,"ax",@progbits
	.align	128
        .global         _Z16histogram_kernelPjS_jj
        .type           _Z16histogram_kernelPjS_jj,@function
        .size           _Z16histogram_kernelPjS_jj,(.L_x_10 - _Z16histogram_kernelPjS_jj)
        .other          _Z16histogram_kernelPjS_jj,@"STO_CUDA_ENTRY STV_DEFAULT"
_Z16histogram_kernelPjS_jj:
.text._Z16histogram_kernelPjS_jj:
[----:B------:R-:W-:Y:S01]  /*0000*/  LDC R1, c[0x0][0x37c] ;  /* 0x0000df00ff017b82 */ /* 0x000fe20000000800 */
[----:B------:R-:W0:Y:S07]  /*0010*/  S2R R7, SR_TID.X ;  /* 0x0000000000077919 */ /* 0x000e2e0000002100 */
[----:B------:R-:W0:Y:S01]  /*0020*/  LDC R6, c[0x0][0x394] ;  /* 0x0000e500ff067b82 */ /* 0x000e220000000800 */
[----:B------:R-:W-:Y:S07]  /*0030*/  BSSY.RECONVERGENT B0, `(.L_x_0) ;  /* 0x000000f000007945 */ /* 0x000fee0003800200 */
[----:B------:R-:W1:Y:S08]  /*0040*/  S2UR UR4, SR_CTAID.X ;  /* 0x00000000000479c3 */ /* 0x000e700000002500 */
[----:B------:R-:W1:Y:S01]  /*0050*/  LDC R8, c[0x0][0x360] ;  /* 0x0000d800ff087b82 */ /* 0x000e620000000800 */
[----:B0-----:R-:W-:Y:S01]  /*0060*/  ISETP.GE.U32.AND P0, PT, R7, R6, PT ;  /* 0x000000060700720c */ /* 0x001fe20003f06070 */
[----:B-1----:R-:W-:-:S12]  /*0070*/  IMAD R9, R8, UR4, R7 ;  /* 0x0000000408097c24 */ /* 0x002fd8000f8e0207 */
[----:B------:R-:W-:Y:S05]  /*0080*/  @P0 BRA `(.L_x_1) ;  /* 0x0000000000240947 */ /* 0x000fea0003800000 */
[----:B------:R-:W0:Y:S01]  /*0090*/  S2R R5, SR_CgaCtaId ;  /* 0x0000000000057919 */ /* 0x000e220000008800 */
[----:B------:R-:W-:Y:S01]  /*00a0*/  MOV R0, 0x400 ;  /* 0x0000040000007802 */ /* 0x000fe20000000f00 */
[----:B------:R-:W-:-:S03]  /*00b0*/  IMAD.MOV.U32 R3, RZ, RZ, R7 ;  /* 0x000000ffff037224 */ /* 0x000fc600078e0007 */
[----:B0-----:R-:W-:-:S07]  /*00c0*/  LEA R0, R5, R0, 0x18 ;  /* 0x0000000005007211 */ /* 0x001fce00078ec0ff */
.L_x_2:
[----:B------:R-:W-:Y:S02]  /*00d0*/  IMAD R2, R3, 0x4, R0 ;  /* 0x0000000403027824 */ /* 0x000fe400078e0200 */
[----:B------:R-:W-:-:S03]  /*00e0*/  IMAD.IADD R3, R8, 0x1, R3 ;  /* 0x0000000108037824 */ /* 0x000fc600078e0203 */
[----:B------:R0:W-:Y:S02]  /*00f0*/  STS [R2], RZ ;  /* 0x000000ff02007388 */ /* 0x0001e40000000800 */
[----:B------:R-:W-:-:S13]  /*0100*/  ISETP.GE.U32.AND P0, PT, R3, R6, PT ;  /* 0x000000060300720c */ /* 0x000fda0003f06070 */
[----:B0-----:R-:W-:Y:S05]  /*0110*/  @!P0 BRA `(.L_x_2) ;  /* 0xfffffffc00ec8947 */ /* 0x001fea000383ffff */
.L_x_1:
[----:B------:R-:W-:Y:S05]  /*0120*/  BSYNC.RECONVERGENT B0 ;  /* 0x0000000000007941 */ /* 0x000fea0003800200 */
.L_x_0:
[----:B------:R-:W0:Y:S01]  /*0130*/  LDCU UR4, c[0x0][0x390] ;  /* 0x00007200ff0477ac */ /* 0x000e220008000800 */
[----:B------:R-:W-:Y:S01]  /*0140*/  BSSY.RECONVERGENT B0, `(.L_x_3) ;  /* 0x0000019000007945 */ /* 0x000fe20003800200 */
[----:B------:R-:W1:Y:S01]  /*0150*/  LDCU.64 UR6, c[0x0][0x358] ;  /* 0x00006b00ff0677ac */ /* 0x000e620008000a00 */
[----:B------:R-:W2:Y:S01]  /*0160*/  LDCU UR8, c[0x0][0x390] ;  /* 0x00007200ff0877ac */ /* 0x000ea20008000800 */
[----:B------:R-:W-:Y:S01]  /*0170*/  BAR.SYNC.DEFER_BLOCKING 0x0 ;  /* 0x0000000000007b1d */ /* 0x000fe20000010000 */
[----:B0-----:R-:W-:-:S13]  /*0180*/  ISETP.GE.U32.AND P0, PT, R9, UR4, PT ;  /* 0x0000000409007c0c */ /* 0x001fda000bf06070 */
[----:B-12---:R-:W-:Y:S05]  /*0190*/  @P0 BRA `(.L_x_4) ;  /* 0x00000000004c0947 */ /* 0x006fea0003800000 */
[----:B------:R-:W0:Y:S01]  /*01a0*/  LDC.64 R4, c[0x0][0x380] ;  /* 0x0000e000ff047b82 */ /* 0x000e220000000a00 */
[----:B------:R-:W1:Y:S01]  /*01b0*/  LDCU UR4, c[0x0][0x370] ;  /* 0x00006e00ff0477ac */ /* 0x000e620008000800 */
[----:B------:R-:W-:Y:S02]  /*01c0*/  VIADD R0, R6, 0xffffffff ;  /* 0xffffffff06007836 */ /* 0x000fe40000000000 */
[----:B-1----:R-:W-:-:S07]  /*01d0*/  IMAD R6, R8, UR4, RZ ;  /* 0x0000000408067c24 */ /* 0x002fce000f8e02ff */
.L_x_7:
[----:B0-----:R-:W-:-:S06]  /*01e0*/  IMAD.WIDE.U32 R2, R9, 0x4, R4 ;  /* 0x0000000409027825 */ /* 0x001fcc00078e0004 */
[----:B------:R-:W2:Y:S01]  /*01f0*/  LDG.E R3, desc[UR6][R2.64] ;  /* 0x0000000602037981 */ /* 0x000ea2000c1e1900 */
[----:B------:R-:W-:Y:S01]  /*0200*/  IMAD.IADD R9, R6, 0x1, R9 ;  /* 0x0000000106097824 */ /* 0x000fe200078e0209 */
[----:B------:R-:W-:Y:S04]  /*0210*/  BSSY.RECONVERGENT B1, `(.L_x_5) ;  /* 0x000000a000017945 */ /* 0x000fe80003800200 */
[----:B------:R-:W-:Y:S02]  /*0220*/  ISETP.GE.U32.AND P1, PT, R9, UR8, PT ;  /* 0x0000000809007c0c */ /* 0x000fe4000bf26070 */
[----:B--2---:R-:W-:-:S04]  /*0230*/  ISETP.GT.U32.AND P0, PT, R3, R0, PT ;  /* 0x000000000300720c */ /* 0x004fc80003f04070 */
[----:B------:R-:W-:-:S13]  /*0240*/  ISETP.LT.OR P0, PT, R3, RZ, P0 ;  /* 0x000000ff0300720c */ /* 0x000fda0000701670 */
[----:B------:R-:W-:Y:S05]  /*0250*/  @P0 BRA `(.L_x_6) ;  /* 0x0000000000140947 */ /* 0x000fea0003800000 */
[----:B------:R-:W0:Y:S01]  /*0260*/  S2UR UR5, SR_CgaCtaId ;  /* 0x00000000000579c3 */ /* 0x000e220000008800 */
[----:B------:R-:W-:Y:S02]  /*0270*/  UMOV UR4, 0x400 ;  /* 0x0000040000047882 */ /* 0x000fe40000000000 */
[----:B0-----:R-:W-:-:S06]  /*0280*/  ULEA UR4, UR5, UR4, 0x18 ;  /* 0x0000000405047291 */ /* 0x001fcc000f8ec0ff */
[----:B------:R-:W-:-:S05]  /*0290*/  LEA R2, R3, UR4, 0x2 ;  /* 0x0000000403027c11 */ /* 0x000fca000f8e10ff */
[----:B------:R0:W-:Y:S02]  /*02a0*/  ATOMS.POPC.INC.32 RZ, [R2+URZ] ;  /* 0x0000000002ff7f8c */ /* 0x0001e4000d8000ff */
.L_x_6:
[----:B------:R-:W-:Y:S05]  /*02b0*/  BSYNC.RECONVERGENT B1 ;  /* 0x0000000000017941 */ /* 0x000fea0003800200 */
.L_x_5:
[----:B------:R-:W-:Y:S05]  /*02c0*/  @!P1 BRA `(.L_x_7) ;  /* 0xfffffffc00c49947 */ /* 0x000fea000383ffff */
.L_x_4:
[----:B------:R-:W-:Y:S05]  /*02d0*/  BSYNC.RECONVERGENT B0 ;  /* 0x0000000000007941 */ /* 0x000fea0003800200 */
.L_x_3:
[----:B------:R-:W1:Y:S01]  /*02e0*/  LDCU UR9, c[0x0][0x394] ;  /* 0x00007280ff0977ac */ /* 0x000e620008000800 */
[----:B------:R-:W-:Y:S01]  /*02f0*/  BAR.SYNC.DEFER_BLOCKING 0x0 ;  /* 0x0000000000007b1d */ /* 0x000fe20000010000 */
[----:B-1----:R-:W-:-:S13]  /*0300*/  ISETP.GE.U32.AND P0, PT, R7, UR9, PT ;  /* 0x0000000907007c0c */ /* 0x002fda000bf06070 */
[----:B------:R-:W-:Y:S05]  /*0310*/  @P0 EXIT ;  /* 0x000000000000094d */ /* 0x000fea0003800000 */
[----:B------:R-:W1:Y:S01]  /*0320*/  S2UR UR5, SR_CgaCtaId ;  /* 0x00000000000579c3 */ /* 0x000e620000008800 */
[----:B------:R-:W-:-:S07]  /*0330*/  UMOV UR4, 0x400 ;  /* 0x0000040000047882 */ /* 0x000fce0000000000 */
[----:B------:R-:W2:Y:S01]  /*0340*/  LDC.64 R4, c[0x0][0x388] ;  /* 0x0000e200ff047b82 */ /* 0x000ea20000000a00 */
[----:B-1----:R-:W-:-:S12]  /*0350*/  ULEA UR4, UR5, UR4, 0x18 ;  /* 0x0000000405047291 */ /* 0x002fd8000f8ec0ff */
.L_x_8:
[C---:B------:R-:W-:Y:S01]  /*0360*/  LEA R0, R7.reuse, UR4, 0x2 ;  /* 0x0000000407007c11 */ /* 0x040fe2000f8e10ff */
[----:B012---:R-:W-:-:S04]  /*0370*/  IMAD.WIDE.U32 R2, R7, 0x4, R4 ;  /* 0x0000000407027825 */ /* 0x007fc800078e0004 */
[----:B------:R-:W0:Y:S01]  /*0380*/  LDS R9, [R0] ;  /* 0x0000000000097984 */ /* 0x000e220000000800 */
[----:B------:R-:W-:-:S05]  /*0390*/  IMAD.IADD R7, R8, 0x1, R7 ;  /* 0x0000000108077824 */ /* 0x000fca00078e0207 */
[----:B------:R-:W-:Y:S01]  /*03a0*/  ISETP.GE.U32.AND P0, PT, R7, UR9, PT ;  /* 0x0000000907007c0c */ /* 0x000fe2000bf06070 */
[----:B0-----:R1:W-:-:S12]  /*03b0*/  REDG.E.ADD.STRONG.GPU desc[UR6][R2.64], R9 ;  /* 0x000000090200798e */ /* 0x0013d8000c12e106 */
[----:B------:R-:W-:Y:S05]  /*03c0*/  @!P0 BRA `(.L_x_8) ;  /* 0xfffffffc00e48947 */ /* 0x000fea000383ffff */
[----:B------:R-:W-:Y:S05]  /*03d0*/  EXIT ;  /* 0x000000000000794d */ /* 0x000fea0003800000 */
.L_x_9:
[----:B------:R-:W-:-:S00]  /*03e0*/  BRA `(.L_x_9) ;  /* 0xfffffffc00fc7947 */ /* 0x000fc0000383ffff */
[----:B------:R-:W-:-:S00]  /*03f0*/  NOP ;  /* 0x0000000000007918 */ /* 0x000fc00000000000 */
        /* <DEDUP_REMOVED lines=8> */
.L_x_10:


//--------------------- .nv.shared._Z16histogram_kernelPjS_jj --------------------------
	.section	.nv.shared._Z16histogram_kernelPjS_jj,"aw",@nobits
	.sectionflags	@""
	.align	16
	.zero		1024


//--------------------- .nv.shared.reserved.0     --------------------------
	.section	.nv.shared.reserved.0,"aw",@nobits
	.weak		__nv_reservedSMEM_offset_0_alias
	.size		__nv_reservedSMEM_offset_0_alias, 0, 64
	.other		__nv_reservedSMEM_offset_0_alias,@"STO_CUDA_RESERVED_SHARED STV_DEFAULT"
__nv_reservedSMEM_offset_0_alias:
	.zero		0
	.zero		64


//--------------------- .nv.constant0._Z16histogram_kernelPjS_jj --------------------------
	.section	.nv.constant0._Z16histogram_kernelPjS_jj,"a",@progbits
	.sectionflags	@""
	.align	4
.nv.constant0._Z16histogram_kernelPjS_jj:
	.zero		920


//--------------------- SYMBOLS --------------------------

	.type		.nv.reservedSmem.offset0,@object
	.size		.nv.reservedSmem.offset0,0x4
	.type		.nv.reservedSmem.cap,@object
	.size		.nv.reservedSmem.cap,0x4
